//
// Generated by NVIDIA NVVM Compiler
//
// Compiler Build ID: CL-36424714
// Cuda compilation tools, release 13.0, V13.0.88
// Based on NVVM 20.0.0
//

.version 9.0
.target sm_100
.address_size 64

	// .globl	_Z18compute_mandelbrotPhS_S_ddddiPiS0_S0_

.visible .entry _Z18compute_mandelbrotPhS_S_ddddiPiS0_S0_(
	.param .u64 .ptr .align 1 _Z18compute_mandelbrotPhS_S_ddddiPiS0_S0__param_0,
	.param .u64 .ptr .align 1 _Z18compute_mandelbrotPhS_S_ddddiPiS0_S0__param_1,
	.param .u64 .ptr .align 1 _Z18compute_mandelbrotPhS_S_ddddiPiS0_S0__param_2,
	.param .f64 _Z18compute_mandelbrotPhS_S_ddddiPiS0_S0__param_3,
	.param .f64 _Z18compute_mandelbrotPhS_S_ddddiPiS0_S0__param_4,
	.param .f64 _Z18compute_mandelbrotPhS_S_ddddiPiS0_S0__param_5,
	.param .f64 _Z18compute_mandelbrotPhS_S_ddddiPiS0_S0__param_6,
	.param .u32 _Z18compute_mandelbrotPhS_S_ddddiPiS0_S0__param_7,
	.param .u64 .ptr .align 1 _Z18compute_mandelbrotPhS_S_ddddiPiS0_S0__param_8,
	.param .u64 .ptr .align 1 _Z18compute_mandelbrotPhS_S_ddddiPiS0_S0__param_9,
	.param .u64 .ptr .align 1 _Z18compute_mandelbrotPhS_S_ddddiPiS0_S0__param_10
)
{
	.reg .pred 	%p<6>;
	.reg .b32 	%r<24>;
	.reg .b64 	%rd<31>;
	.reg .b64 	%fd<29>;

	ld.param.u64 	%rd13, [_Z18compute_mandelbrotPhS_S_ddddiPiS0_S0__param_0];
	ld.param.u64 	%rd14, [_Z18compute_mandelbrotPhS_S_ddddiPiS0_S0__param_1];
	ld.param.f64 	%fd12, [_Z18compute_mandelbrotPhS_S_ddddiPiS0_S0__param_3];
	ld.param.f64 	%fd13, [_Z18compute_mandelbrotPhS_S_ddddiPiS0_S0__param_4];
	ld.param.f64 	%fd14, [_Z18compute_mandelbrotPhS_S_ddddiPiS0_S0__param_5];
	ld.param.f64 	%fd15, [_Z18compute_mandelbrotPhS_S_ddddiPiS0_S0__param_6];
	ld.param.u64 	%rd15, [_Z18compute_mandelbrotPhS_S_ddddiPiS0_S0__param_8];
	ld.param.u64 	%rd16, [_Z18compute_mandelbrotPhS_S_ddddiPiS0_S0__param_9];
	ld.param.u64 	%rd17, [_Z18compute_mandelbrotPhS_S_ddddiPiS0_S0__param_10];
	cvta.to.global.u64 	%rd1, %rd17;
	cvta.to.global.u64 	%rd2, %rd14;
	cvta.to.global.u64 	%rd3, %rd16;
	cvta.to.global.u64 	%rd4, %rd13;
	cvta.to.global.u64 	%rd5, %rd15;
	mov.u32 	%r7, %ctaid.x;
	mov.u32 	%r8, %ntid.x;
	mov.u32 	%r9, %tid.x;
	mad.lo.s32 	%r1, %r7, %r8, %r9;
	mov.u32 	%r10, %ctaid.y;
	mov.u32 	%r11, %ntid.y;
	mov.u32 	%r12, %tid.y;
	mad.lo.s32 	%r2, %r10, %r11, %r12;
	cvt.rn.f64.u32 	%fd16, %r2;
	fma.rn.f64 	%fd17, %fd15, %fd16, %fd13;
	abs.f64 	%fd18, %fd17;
	mul.f64 	%fd19, %fd15, 0d3FE0000000000000;
	setp.lt.f64 	%p1, %fd18, %fd19;
	selp.f64 	%fd1, 0d0000000000000000, %fd17, %p1;
	cvt.rn.f64.s32 	%fd20, %r1;
	fma.rn.f64 	%fd2, %fd14, %fd20, %fd12;
	mov.f64 	%fd25, 0d0000000000000000;
	mov.b32 	%r23, 0;
	mov.f64 	%fd26, %fd25;
	mov.f64 	%fd27, %fd25;
	mov.f64 	%fd28, %fd25;
$L__BB0_1:
	add.f64 	%fd21, %fd27, %fd27;
	fma.rn.f64 	%fd28, %fd28, %fd21, %fd1;
	sub.f64 	%fd22, %fd26, %fd25;
	add.f64 	%fd27, %fd2, %fd22;
	mul.f64 	%fd26, %fd27, %fd27;
	mul.f64 	%fd25, %fd28, %fd28;
	add.s32 	%r4, %r23, 1;
	setp.lt.u32 	%p2, %r23, 199;
	add.f64 	%fd23, %fd26, %fd25;
	setp.lt.f64 	%p3, %fd23, 0d4010000000000000;
	and.pred  	%p4, %p2, %p3;
	mov.u32 	%r23, %r4;
	@%p4 bra 	$L__BB0_1;
	setp.ne.s32 	%p5, %r4, 200;
	@%p5 bra 	$L__BB0_4;
	ld.param.u32 	%r22, [_Z18compute_mandelbrotPhS_S_ddddiPiS0_S0__param_7];
	ld.global.u32 	%r17, [%rd5+64];
	mad.lo.s32 	%r18, %r22, %r2, %r1;
	cvt.s64.s32 	%rd29, %r18;
	add.s64 	%rd24, %rd4, %rd29;
	st.global.u8 	[%rd24], %r17;
	ld.global.u32 	%r19, [%rd3+64];
	add.s64 	%rd25, %rd2, %rd29;
	st.global.u8 	[%rd25], %r19;
	add.s64 	%rd30, %rd1, 64;
	bra.uni 	$L__BB0_5;
$L__BB0_4:
	ld.param.u32 	%r21, [_Z18compute_mandelbrotPhS_S_ddddiPiS0_S0__param_7];
	shl.b32 	%r13, %r4, 2;
	cvt.u64.u32 	%rd18, %r13;
	and.b64  	%rd19, %rd18, 60;
	add.s64 	%rd20, %rd5, %rd19;
	ld.global.u32 	%r14, [%rd20];
	mad.lo.s32 	%r15, %r21, %r2, %r1;
	cvt.s64.s32 	%rd29, %r15;
	add.s64 	%rd21, %rd4, %rd29;
	st.global.u8 	[%rd21], %r14;
	add.s64 	%rd22, %rd3, %rd19;
	ld.global.u32 	%r16, [%rd22];
	add.s64 	%rd23, %rd2, %rd29;
	st.global.u8 	[%rd23], %r16;
	add.s64 	%rd30, %rd1, %rd19;
$L__BB0_5:
	ld.param.u64 	%rd28, [_Z18compute_mandelbrotPhS_S_ddddiPiS0_S0__param_2];
	cvta.to.global.u64 	%rd26, %rd28;
	ld.global.u32 	%r20, [%rd30];
	add.s64 	%rd27, %rd26, %rd29;
	st.global.u8 	[%rd27], %r20;
	ret;

}


// ===== COMPILED SASS (sm_100) =====

	.target	sm_100

	.elftype	@"ET_EXEC"


//--------------------- .note.nv.tkinfo           --------------------------
	.section	.note.nv.tkinfo,"",@"SHT_NOTE"
	.sectionflags	@"SHF_NOTE_NV_TKINFO"
	.tkinfo
        /*0018*/ 	.word	0x00000002
        /*0030*/ 	.string	""
        /*0030*/ 	.string	"ptxas"
        /*0030*/ 	.string	"Cuda compilation tools, release 13.0, V13.0.88"
        /*0030*/ 	.string	"Build cuda_13.0.r13.0/compiler.36424714_0"
        /*0030*/ 	.string	"-arch sm_100 -m 64 "



//--------------------- .note.nv.cuinfo           --------------------------
	.section	.note.nv.cuinfo,"",@"SHT_NOTE"
	.sectionflags	@"SHF_NOTE_NV_CUINFO"
        /*0018*/ 	.short	0x0002
        /*001a*/ 	.short	0x0064
        /*001c*/ 	.short	0x0082
	.zero		2


//--------------------- .nv.info                  --------------------------
	.section	.nv.info,"",@"SHT_CUDA_INFO"
	.align	4


	//----- nvinfo : EIATTR_REGCOUNT
	.align		4
        /*0000*/ 	.byte	0x04, 0x2f
        /*0002*/ 	.short	(.L_1 - .L_0)
	.align		4
.L_0:
        /*0004*/ 	.word	index@(_Z18compute_mandelbrotPhS_S_ddddiPiS0_S0_)
        /*0008*/ 	.word	0x00000014


	//----- nvinfo : EIATTR_FRAME_SIZE
	.align		4
.L_1:
        /*000c*/ 	.byte	0x04, 0x11
        /*000e*/ 	.short	(.L_3 - .L_2)
	.align		4
.L_2:
        /*0010*/ 	.word	index@(_Z18compute_mandelbrotPhS_S_ddddiPiS0_S0_)
        /*0014*/ 	.word	0x00000000


	//----- nvinfo : EIATTR_MIN_STACK_SIZE
	.align		4
.L_3:
        /*0018*/ 	.byte	0x04, 0x12
        /*001a*/ 	.short	(.L_5 - .L_4)
	.align		4
.L_4:
        /*001c*/ 	.word	index@(_Z18compute_mandelbrotPhS_S_ddddiPiS0_S0_)
        /*0020*/ 	.word	0x00000000
.L_5:


//--------------------- .nv.compat                --------------------------
	.section	.nv.compat,"",@"SHT_CUDA_COMPAT_INFO"
	.align	4
        /*0000*/ 	.byte	0x02, 0x09, 0x00, 0x00, 0x02, 0x02, 0x01, 0x00, 0x02, 0x05, 0x05, 0x00, 0x03, 0x07, 0x01, 0x01
        /*0010*/ 	.byte	0x02, 0x03, 0x00, 0x00, 0x02, 0x06, 0x01, 0x00, 0x04, 0x0b, 0x08, 0x00, 0x01, 0x00, 0x00, 0x00
        /*0020*/ 	.byte	0x00, 0x00, 0x00, 0x00


//--------------------- .nv.info._Z18compute_mandelbrotPhS_S_ddddiPiS0_S0_ --------------------------
	.section	.nv.info._Z18compute_mandelbrotPhS_S_ddddiPiS0_S0_,"",@"SHT_CUDA_INFO"
	.sectionflags	@""
	.align	4


	//----- nvinfo : EIATTR_CUDA_API_VERSION
	.align		4
        /*0000*/ 	.byte	0x04, 0x37
        /*0002*/ 	.short	(.L_7 - .L_6)
.L_6:
        /*0004*/ 	.word	0x00000082


	//----- nvinfo : EIATTR_KPARAM_INFO
	.align		4
.L_7:
        /*0008*/ 	.byte	0x04, 0x17
        /*000a*/ 	.short	(.L_9 - .L_8)
.L_8:
        /*000c*/ 	.word	0x00000000
        /*0010*/ 	.short	0x000a
        /*0012*/ 	.short	0x0050
        /*0014*/ 	.byte	0x00, 0xf5, 0x21, 0x00


	//----- nvinfo : EIATTR_KPARAM_INFO
	.align		4
.L_9:
        /*0018*/ 	.byte	0x04, 0x17
        /*001a*/ 	.short	(.L_11 - .L_10)
.L_10:
        /*001c*/ 	.word	0x00000000
        /*0020*/ 	.short	0x0009
        /*0022*/ 	.short	0x0048
        /*0024*/ 	.byte	0x00, 0xf5, 0x21, 0x00


	//----- nvinfo : EIATTR_KPARAM_INFO
	.align		4
.L_11:
        /*0028*/ 	.byte	0x04, 0x17
        /*002a*/ 	.short	(.L_13 - .L_12)
.L_12:
        /*002c*/ 	.word	0x00000000
        /*0030*/ 	.short	0x0008
        /*0032*/ 	.short	0x0040
        /*0034*/ 	.byte	0x00, 0xf5, 0x21, 0x00


	//----- nvinfo : EIATTR_KPARAM_INFO
	.align		4
.L_13:
        /*0038*/ 	.byte	0x04, 0x17
        /*003a*/ 	.short	(.L_15 - .L_14)
.L_14:
        /*003c*/ 	.word	0x00000000
        /*0040*/ 	.short	0x0007
        /*0042*/ 	.short	0x0038
        /*0044*/ 	.byte	0x00, 0xf0, 0x11, 0x00


	//----- nvinfo : EIATTR_KPARAM_INFO
	.align		4
.L_15:
        /*0048*/ 	.byte	0x04, 0x17
        /*004a*/ 	.short	(.L_17 - .L_16)
.L_16:
        /*004c*/ 	.word	0x00000000
        /*0050*/ 	.short	0x0006
        /*0052*/ 	.short	0x0030
        /*0054*/ 	.byte	0x00, 0xf0, 0x21, 0x00


	//----- nvinfo : EIATTR_KPARAM_INFO
	.align		4
.L_17:
        /*0058*/ 	.byte	0x04, 0x17
        /*005a*/ 	.short	(.L_19 - .L_18)
.L_18:
        /*005c*/ 	.word	0x00000000
        /*0060*/ 	.short	0x0005
        /*0062*/ 	.short	0x0028
        /*0064*/ 	.byte	0x00, 0xf0, 0x21, 0x00


	//----- nvinfo : EIATTR_KPARAM_INFO
	.align		4
.L_19:
        /*0068*/ 	.byte	0x04, 0x17
        /*006a*/ 	.short	(.L_21 - .L_20)
.L_20:
        /*006c*/ 	.word	0x00000000
        /*0070*/ 	.short	0x0004
        /*0072*/ 	.short	0x0020
        /*0074*/ 	.byte	0x00, 0xf0, 0x21, 0x00


	//----- nvinfo : EIATTR_KPARAM_INFO
	.align		4
.L_21:
        /*0078*/ 	.byte	0x04, 0x17
        /*007a*/ 	.short	(.L_23 - .L_22)
.L_22:
        /*007c*/ 	.word	0x00000000
        /*0080*/ 	.short	0x0003
        /*0082*/ 	.short	0x0018
        /*0084*/ 	.byte	0x00, 0xf0, 0x21, 0x00


	//----- nvinfo : EIATTR_KPARAM_INFO
	.align		4
.L_23:
        /*0088*/ 	.byte	0x04, 0x17
        /*008a*/ 	.short	(.L_25 - .L_24)
.L_24:
        /*008c*/ 	.word	0x00000000
        /*0090*/ 	.short	0x0002
        /*0092*/ 	.short	0x0010
        /*0094*/ 	.byte	0x00, 0xf5, 0x21, 0x00


	//----- nvinfo : EIATTR_KPARAM_INFO
	.align		4
.L_25:
        /*0098*/ 	.byte	0x04, 0x17
        /*009a*/ 	.short	(.L_27 - .L_26)
.L_26:
        /*009c*/ 	.word	0x00000000
        /*00a0*/ 	.short	0x0001
        /*00a2*/ 	.short	0x0008
        /*00a4*/ 	.byte	0x00, 0xf5, 0x21, 0x00


	//----- nvinfo : EIATTR_KPARAM_INFO
	.align		4
.L_27:
        /*00a8*/ 	.byte	0x04, 0x17
        /*00aa*/ 	.short	(.L_29 - .L_28)
.L_28:
        /*00ac*/ 	.word	0x00000000
        /*00b0*/ 	.short	0x0000
        /*00b2*/ 	.short	0x0000
        /*00b4*/ 	.byte	0x00, 0xf5, 0x21, 0x00


	//----- nvinfo : EIATTR_SPARSE_MMA_MASK
	.align		4
.L_29:
        /*00b8*/ 	.byte	0x03, 0x50
        /*00ba*/ 	.short	0x0000


	//----- nvinfo : EIATTR_MAXREG_COUNT
	.align		4
        /*00bc*/ 	.byte	0x03, 0x1b
        /*00be*/ 	.short	0x00ff


	//----- nvinfo : EIATTR_MERCURY_ISA_VERSION
	.align		4
        /*00c0*/ 	.byte	0x03, 0x5f
        /*00c2*/ 	.short	0x0101


	//----- nvinfo : EIATTR_VRC_CTA_INIT_COUNT
	.align		4
        /*00c4*/ 	.byte	0x02, 0x4a
	.zero		1
	.zero		1


	//----- nvinfo : EIATTR_EXIT_INSTR_OFFSETS
	.align		4
        /*00c8*/ 	.byte	0x04, 0x1c
        /*00ca*/ 	.short	(.L_31 - .L_30)


	//   ....[0]....
.L_30:
        /*00cc*/ 	.word	0x000005c0


	//----- nvinfo : EIATTR_CRS_STACK_SIZE
	.align		4
.L_31:
        /*00d0*/ 	.byte	0x04, 0x1e
        /*00d2*/ 	.short	(.L_33 - .L_32)
.L_32:
        /*00d4*/ 	.word	0x00000000


	//----- nvinfo : EIATTR_CBANK_PARAM_SIZE
	.align		4
.L_33:
        /*00d8*/ 	.byte	0x03, 0x19
        /*00da*/ 	.short	0x0058


	//----- nvinfo : EIATTR_PARAM_CBANK
	.align		4
        /*00dc*/ 	.byte	0x04, 0x0a
        /*00de*/ 	.short	(.L_35 - .L_34)
	.align		4
.L_34:
        /*00e0*/ 	.word	index@(.nv.constant0._Z18compute_mandelbrotPhS_S_ddddiPiS0_S0_)
        /*00e4*/ 	.short	0x0380
        /*00e6*/ 	.short	0x0058


	//----- nvinfo : EIATTR_SW_WAR
	.align		4
.L_35:
        /*00e8*/ 	.byte	0x04, 0x36
        /*00ea*/ 	.short	(.L_37 - .L_36)
.L_36:
        /*00ec*/ 	.word	0x00000008
.L_37:


//--------------------- .nv.callgraph             --------------------------
	.section	.nv.callgraph,"",@"SHT_CUDA_CALLGRAPH"
	.align	4
	.sectionentsize	8
	.align		4
        /*0000*/ 	.word	0x00000000
	.align		4
        /*0004*/ 	.word	0xffffffff
	.align		4
        /*0008*/ 	.word	0x00000000
	.align		4
        /*000c*/ 	.word	0xfffffffe
	.align		4
        /*0010*/ 	.word	0x00000000
	.align		4
        /*0014*/ 	.word	0xfffffffd
	.align		4
        /*0018*/ 	.word	0x00000000
	.align		4
        /*001c*/ 	.word	0xfffffffc


//--------------------- .text._Z18compute_mandelbrotPhS_S_ddddiPiS0_S0_ --------------------------
	.section	.text._Z18compute_mandelbrotPhS_S_ddddiPiS0_S0_,"ax",@progbits
	.align	128
        .global         _Z18compute_mandelbrotPhS_S_ddddiPiS0_S0_
        .type           _Z18compute_mandelbrotPhS_S_ddddiPiS0_S0_,@function
        .size           _Z18compute_mandelbrotPhS_S_ddddiPiS0_S0_,(.L_x_6 - _Z18compute_mandelbrotPhS_S_ddddiPiS0_S0_)
        .other          _Z18compute_mandelbrotPhS_S_ddddiPiS0_S0_,@"STO_CUDA_ENTRY STV_DEFAULT"
_Z18compute_mandelbrotPhS_S_ddddiPiS0_S0_:
.text._Z18compute_mandelbrotPhS_S_ddddiPiS0_S0_:
[----:B------:R-:W-:Y:S01]  /*0000*/  LDC R1, c[0x0][0x37c] ;  /* 0x0000df00ff017b82 */ /* 0x000fe20000000800 */
[----:B------:R-:W0:Y:S07]  /*0010*/  S2R R2, SR_TID.Y ;  /* 0x0000000000027919 */ /* 0x000e2e0000002200 */
[----:B------:R-:W1:Y:S01]  /*0020*/  LDC R0, c[0x0][0x360] ;  /* 0x0000d800ff007b82 */ /* 0x000e620000000800 */
[----:B------:R-:W2:Y:S01]  /*0030*/  LDCU.128 UR8, c[0x0][0x3a0] ;  /* 0x00007400ff0877ac */ /* 0x000ea20008000c00 */
[----:B------:R-:W-:Y:S01]  /*0040*/  BSSY.RECONVERGENT B0, `(.L_x_0) ;  /* 0x0000021000007945 */ /* 0x000fe20003800200 */
[----:B------:R-:W1:Y:S01]  /*0050*/  S2R R9, SR_TID.X ;  /* 0x0000000000097919 */ /* 0x000e620000002100 */
[----:B------:R-:W-:-:S04]  /*0060*/  CS2R R12, SRZ ;  /* 0x00000000000c7805 */ /* 0x000fc8000001ff00 */
[----:B------:R-:W0:Y:S08]  /*0070*/  S2UR UR5, SR_CTAID.Y ;  /* 0x00000000000579c3 */ /* 0x000e300000002600 */
[----:B------:R-:W0:Y:S08]  /*0080*/  LDC R3, c[0x0][0x364] ;  /* 0x0000d900ff037b82 */ /* 0x000e300000000800 */
[----:B------:R-:W1:Y:S08]  /*0090*/  S2UR UR4, SR_CTAID.X ;  /* 0x00000000000479c3 */ /* 0x000e700000002500 */
[----:B------:R-:W2:Y:S01]  /*00a0*/  LDC.64 R6, c[0x0][0x3b0] ;  /* 0x0000ec00ff067b82 */ /* 0x000ea20000000a00 */
[----:B0-----:R-:W-:-:S07]  /*00b0*/  IMAD R3, R3, UR5, R2 ;  /* 0x0000000503037c24 */ /* 0x001fce000f8e0202 */
[----:B------:R-:W0:Y:S01]  /*00c0*/  LDC.64 R10, c[0x0][0x398] ;  /* 0x0000e600ff0a7b82 */ /* 0x000e220000000a00 */
[----:B------:R-:W-:Y:S01]  /*00d0*/  IMAD.MOV.U32 R2, RZ, RZ, RZ ;  /* 0x000000ffff027224 */ /* 0x000fe200078e00ff */
[----:B------:R-:W2:Y:S01]  /*00e0*/  I2F.F64.U32 R4, R3 ;  /* 0x0000000300047312 */ /* 0x000ea20000201800 */
[----:B-1----:R-:W-:-:S07]  /*00f0*/  IMAD R0, R0, UR4, R9 ;  /* 0x0000000400007c24 */ /* 0x002fce000f8e0209 */
[----:B------:R-:W0:Y:S01]  /*0100*/  I2F.F64 R8, R0 ;  /* 0x0000000000087312 */ /* 0x000e220000201c00 */
[----:B--2---:R-:W-:Y:S02]  /*0110*/  DFMA R4, R4, R6, UR8 ;  /* 0x0000000804047e2b */ /* 0x004fe40008000006 */
[----:B------:R-:W-:Y:S02]  /*0120*/  DMUL R6, R6, 0.5 ;  /* 0x3fe0000006067828 */ /* 0x000fe40000000000 */
[----:B0-----:R-:W-:-:S06]  /*0130*/  DFMA R8, R8, UR10, R10 ;  /* 0x0000000a08087c2b */ /* 0x001fcc000800000a */
[----:B------:R-:W-:Y:S01]  /*0140*/  DSETP.GEU.AND P0, PT, |R4|, R6, PT ;  /* 0x000000060400722a */ /* 0x000fe20003f0e200 */
[----:B------:R-:W-:Y:S02]  /*0150*/  CS2R R10, SRZ ;  /* 0x00000000000a7805 */ /* 0x000fe4000001ff00 */
[----:B------:R-:W-:-:S03]  /*0160*/  CS2R R6, SRZ ;  /* 0x0000000000067805 */ /* 0x000fc6000001ff00 */
[----:B------:R-:W-:Y:S02]  /*0170*/  FSEL R14, R4, RZ, P0 ;  /* 0x000000ff040e7208 */ /* 0x000fe40000000000 */
[----:B------:R-:W-:Y:S02]  /*0180*/  FSEL R15, R5, RZ, P0 ;  /* 0x000000ff050f7208 */ /* 0x000fe40000000000 */
[----:B------:R-:W-:-:S07]  /*0190*/  CS2R R4, SRZ ;  /* 0x0000000000047805 */ /* 0x000fce000001ff00 */
.L_x_1:
[----:B------:R-:W-:Y:S01]  /*01a0*/  DADD R6, R6, -R4 ;  /* 0x0000000006067229 */ /* 0x000fe20000000804 */
[C---:B------:R-:W-:Y:S01]  /*01b0*/  ISETP.LT.U32.AND P1, PT, R2.reuse, 0xc7, PT ;  /* 0x000000c70200780c */ /* 0x040fe20003f21070 */
[----:B------:R-:W-:Y:S01]  /*01c0*/  DADD R4, R10, R10 ;  /* 0x000000000a047229 */ /* 0x000fe2000000000a */
[----:B------:R-:W-:-:S05]  /*01d0*/  VIADD R2, R2, 0x1 ;  /* 0x0000000102027836 */ /* 0x000fca0000000000 */
[----:B------:R-:W-:Y:S02]  /*01e0*/  DADD R10, R8, R6 ;  /* 0x00000000080a7229 */ /* 0x000fe40000000006 */
[----:B------:R-:W-:-:S06]  /*01f0*/  DFMA R12, R4, R12, R14 ;  /* 0x0000000c040c722b */ /* 0x000fcc000000000e */
[----:B------:R-:W-:Y:S02]  /*0200*/  DMUL R6, R10, R10 ;  /* 0x0000000a0a067228 */ /* 0x000fe40000000000 */
[----:B------:R-:W-:-:S08]  /*0210*/  DMUL R4, R12, R12 ;  /* 0x0000000c0c047228 */ /* 0x000fd00000000000 */
[----:B------:R-:W-:-:S08]  /*0220*/  DADD R16, R6, R4 ;  /* 0x0000000006107229 */ /* 0x000fd00000000004 */
[----:B------:R-:W-:-:S14]  /*0230*/  DSETP.GEU.AND P0, PT, R16, 4, PT ;  /* 0x401000001000742a */ /* 0x000fdc0003f0e000 */
[----:B------:R-:W-:Y:S05]  /*0240*/  @!P0 BRA P1, `(.L_x_1) ;  /* 0xfffffffc00d48947 */ /* 0x000fea000083ffff */
[----:B------:R-:W-:Y:S05]  /*0250*/  BSYNC.RECONVERGENT B0 ;  /* 0x0000000000007941 */ /* 0x000fea0003800200 */
.L_x_0:
[----:B------:R-:W-:Y:S01]  /*0260*/  ISETP.NE.AND P0, PT, R2, 0xc8, PT ;  /* 0x000000c80200780c */ /* 0x000fe20003f05270 */
[----:B------:R-:W0:Y:S01]  /*0270*/  LDCU.64 UR6, c[0x0][0x358] ;  /* 0x00006b00ff0677ac */ /* 0x000e220008000a00 */
[----:B------:R-:W-:Y:S11]  /*0280*/  BSSY.RECONVERGENT B0, `(.L_x_2) ;  /* 0x000002c000007945 */ /* 0x000ff60003800200 */
[----:B------:R-:W-:Y:S05]  /*0290*/  @P0 BRA `(.L_x_3) ;  /* 0x0000000000500947 */ /* 0x000fea0003800000 */
[----:B------:R-:W0:Y:S01]  /*02a0*/  LDC.64 R4, c[0x0][0x3c0] ;  /* 0x0000f000ff047b82 */ /* 0x000e220000000a00 */
[----:B------:R-:W1:Y:S01]  /*02b0*/  LDCU UR4, c[0x0][0x3b8] ;  /* 0x00007700ff0477ac */ /* 0x000e620008000800 */
[----:B------:R-:W2:Y:S01]  /*02c0*/  LDCU.128 UR8, c[0x0][0x380] ;  /* 0x00007000ff0877ac */ /* 0x000ea20008000c00 */
[----:B0-----:R-:W3:Y:S05]  /*02d0*/  LDG.E R9, desc[UR6][R4.64+0x40] ;  /* 0x0000400604097981 */ /* 0x001eea000c1e1900 */
[----:B------:R-:W0:Y:S01]  /*02e0*/  LDC.64 R6, c[0x0][0x3c8] ;  /* 0x0000f200ff067b82 */ /* 0x000e220000000a00 */
[----:B-1----:R-:W-:Y:S01]  /*02f0*/  IMAD R0, R3, UR4, R0 ;  /* 0x0000000403007c24 */ /* 0x002fe2000f8e0200 */
[----:B------:R-:W1:Y:S04]  /*0300*/  LDCU.64 UR4, c[0x0][0x3d0] ;  /* 0x00007a00ff0477ac */ /* 0x000e680008000a00 */
[----:B--2---:R-:W-:-:S02]  /*0310*/  IADD3 R2, P0, PT, R0, UR8, RZ ;  /* 0x0000000800027c10 */ /* 0x004fc4000ff1e0ff */
[----:B------:R-:W-:-:S04]  /*0320*/  SHF.R.S32.HI R10, RZ, 0x1f, R0 ;  /* 0x0000001fff0a7819 */ /* 0x000fc80000011400 */
[----:B------:R-:W-:-:S05]  /*0330*/  IADD3.X R3, PT, PT, R10, UR9, RZ, P0, !PT ;  /* 0x000000090a037c10 */ /* 0x000fca00087fe4ff */
[----:B---3--:R2:W-:Y:S04]  /*0340*/  STG.E.U8 desc[UR6][R2.64], R9 ;  /* 0x0000000902007986 */ /* 0x0085e8000c101106 */
[----:B0-----:R-:W3:Y:S01]  /*0350*/  LDG.E R7, desc[UR6][R6.64+0x40] ;  /* 0x0000400606077981 */ /* 0x001ee2000c1e1900 */
[----:B------:R-:W-:Y:S01]  /*0360*/  IADD3 R4, P0, PT, R0, UR10, RZ ;  /* 0x0000000a00047c10 */ /* 0x000fe2000ff1e0ff */
[----:B-1----:R-:W-:-:S03]  /*0370*/  UIADD3 UR4, UP0, UPT, UR4, 0x40, URZ ;  /* 0x0000004004047890 */ /* 0x002fc6000ff1e0ff */
[----:B------:R-:W-:Y:S01]  /*0380*/  IADD3.X R5, PT, PT, R10, UR11, RZ, P0, !PT ;  /* 0x0000000b0a057c10 */ /* 0x000fe200087fe4ff */
[----:B------:R-:W-:Y:S02]  /*0390*/  UIADD3.X UR5, UPT, UPT, URZ, UR5, URZ, UP0, !UPT ;  /* 0x00000005ff057290 */ /* 0x000fe400087fe4ff */
[----:B------:R-:W-:-:S04]  /*03a0*/  IMAD.U32 R8, RZ, RZ, UR4 ;  /* 0x00000004ff087e24 */ /* 0x000fc8000f8e00ff */
[----:B------:R-:W-:Y:S01]  /*03b0*/  IMAD.U32 R11, RZ, RZ, UR5 ;  /* 0x00000005ff0b7e24 */ /* 0x000fe2000f8e00ff */
[----:B---3--:R2:W-:Y:S01]  /*03c0*/  STG.E.U8 desc[UR6][R4.64], R7 ;  /* 0x0000000704007986 */ /* 0x0085e2000c101106 */
[----:B------:R-:W-:Y:S05]  /*03d0*/  BRA `(.L_x_4) ;  /* 0x0000000000587947 */ /* 0x000fea0003800000 */
.L_x_3:
[----:B------:R-:W1:Y:S01]  /*03e0*/  LDCU.128 UR8, c[0x0][0x3c0] ;  /* 0x00007800ff0877ac */ /* 0x000e620008000c00 */
[----:B------:R-:W-:Y:S01]  /*03f0*/  IMAD.SHL.U32 R2, R2, 0x4, RZ ;  /* 0x0000000402027824 */ /* 0x000fe200078e00ff */
[----:B------:R-:W2:Y:S04]  /*0400*/  LDCU UR4, c[0x0][0x3b8] ;  /* 0x00007700ff0477ac */ /* 0x000ea80008000800 */
[----:B------:R-:W-:Y:S01]  /*0410*/  LOP3.LUT R8, R2, 0x3c, RZ, 0xc0, !PT ;  /* 0x0000003c02087812 */ /* 0x000fe200078ec0ff */
[----:B------:R-:W3:Y:S03]  /*0420*/  LDCU.128 UR12, c[0x0][0x380] ;  /* 0x00007000ff0c77ac */ /* 0x000ee60008000c00 */
[----:B-1----:R-:W-:-:S05]  /*0430*/  IADD3 R4, P0, PT, R8, UR8, RZ ;  /* 0x0000000808047c10 */ /* 0x002fca000ff1e0ff */
[----:B------:R-:W-:-:S05]  /*0440*/  IMAD.X R5, RZ, RZ, UR9, P0 ;  /* 0x00000009ff057e24 */ /* 0x000fca00080e06ff */
[----:B0-----:R-:W4:Y:S01]  /*0450*/  LDG.E R9, desc[UR6][R4.64] ;  /* 0x0000000604097981 */ /* 0x001f22000c1e1900 */
[----:B--2---:R-:W-:Y:S01]  /*0460*/  IMAD R0, R3, UR4, R0 ;  /* 0x0000000403007c24 */ /* 0x004fe2000f8e0200 */
[----:B------:R-:W-:Y:S01]  /*0470*/  IADD3 R2, P0, PT, R8, UR10, RZ ;  /* 0x0000000a08027c10 */ /* 0x000fe2000ff1e0ff */
[----:B------:R-:W0:Y:S03]  /*0480*/  LDCU.64 UR4, c[0x0][0x3d0] ;  /* 0x00007a00ff0477ac */ /* 0x000e260008000a00 */
[----:B---3--:R-:W-:Y:S01]  /*0490*/  IADD3 R6, P1, PT, R0, UR12, RZ ;  /* 0x0000000c00067c10 */ /* 0x008fe2000ff3e0ff */
[----:B------:R-:W-:Y:S01]  /*04a0*/  IMAD.X R3, RZ, RZ, UR11, P0 ;  /* 0x0000000bff037e24 */ /* 0x000fe200080e06ff */
[----:B------:R-:W-:-:S04]  /*04b0*/  SHF.R.S32.HI R10, RZ, 0x1f, R0 ;  /* 0x0000001fff0a7819 */ /* 0x000fc80000011400 */
[----:B------:R-:W-:-:S05]  /*04c0*/  IADD3.X R7, PT, PT, R10, UR13, RZ, P1, !PT ;  /* 0x0000000d0a077c10 */ /* 0x000fca0008ffe4ff */
[----:B----4-:R1:W-:Y:S04]  /*04d0*/  STG.E.U8 desc[UR6][R6.64], R9 ;  /* 0x0000000906007986 */ /* 0x0103e8000c101106 */
[----:B------:R-:W2:Y:S01]  /*04e0*/  LDG.E R3, desc[UR6][R2.64] ;  /* 0x0000000602037981 */ /* 0x000ea2000c1e1900 */
[----:B------:R-:W-:-:S04]  /*04f0*/  IADD3 R4, P0, PT, R0, UR14, RZ ;  /* 0x0000000e00047c10 */ /* 0x000fc8000ff1e0ff */
[----:B------:R-:W-:Y:S02]  /*0500*/  IADD3.X R5, PT, PT, R10, UR15, RZ, P0, !PT ;  /* 0x0000000f0a057c10 */ /* 0x000fe400087fe4ff */
[----:B0-----:R-:W-:-:S05]  /*0510*/  IADD3 R8, P0, PT, R8, UR4, RZ ;  /* 0x0000000408087c10 */ /* 0x001fca000ff1e0ff */
[----:B------:R-:W-:Y:S01]  /*0520*/  IMAD.X R11, RZ, RZ, UR5, P0 ;  /* 0x00000005ff0b7e24 */ /* 0x000fe200080e06ff */
[----:B--2---:R1:W-:Y:S07]  /*0530*/  STG.E.U8 desc[UR6][R4.64], R3 ;  /* 0x0000000304007986 */ /* 0x0043ee000c101106 */
.L_x_4:
[----:B------:R-:W-:Y:S05]  /*0540*/  BSYNC.RECONVERGENT B0 ;  /* 0x0000000000007941 */ /* 0x000fea0003800200 */
.L_x_2:
[----:B-12---:R-:W-:Y:S01]  /*0550*/  IMAD.MOV.U32 R3, RZ, RZ, R11 ;  /* 0x000000ffff037224 */ /* 0x006fe200078e000b */
[----:B------:R-:W0:Y:S01]  /*0560*/  LDCU.64 UR4, c[0x0][0x390] ;  /* 0x00007200ff0477ac */ /* 0x000e220008000a00 */
[----:B------:R-:W-:-:S05]  /*0570*/  IMAD.MOV.U32 R2, RZ, RZ, R8 ;  /* 0x000000ffff027224 */ /* 0x000fca00078e0008 */
[----:B------:R-:W2:Y:S01]  /*0580*/  LDG.E R3, desc[UR6][R2.64] ;  /* 0x0000000602037981 */ /* 0x000ea2000c1e1900 */
[----:B0-----:R-:W-:-:S04]  /*0590*/  IADD3 R4, P0, PT, R0, UR4, RZ ;  /* 0x0000000400047c10 */ /* 0x001fc8000ff1e0ff */
[----:B------:R-:W-:-:S05]  /*05a0*/  IADD3.X R5, PT, PT, R10, UR5, RZ, P0, !PT ;  /* 0x000000050a057c10 */ /* 0x000fca00087fe4ff */
[----:B--2---:R-:W-:Y:S01]  /*05b0*/  STG.E.U8 desc[UR6][R4.64], R3 ;  /* 0x0000000304007986 */ /* 0x004fe2000c101106 */
[----:B------:R-:W-:Y:S05]  /*05c0*/  EXIT ;  /* 0x000000000000794d */ /* 0x000fea0003800000 */
.L_x_5:
[----:B------:R-:W-:-:S00]  /*05d0*/  BRA `(.L_x_5) ;  /* 0xfffffffc00fc7947 */ /* 0x000fc0000383ffff */
[----:B------:R-:W-:-:S00]  /*05e0*/  NOP ;  /* 0x0000000000007918 */ /* 0x000fc00000000000 */
        /* <DEDUP_REMOVED lines=9> */
.L_x_6:


//--------------------- .nv.shared.reserved.0     --------------------------
	.section	.nv.shared.reserved.0,"aw",@nobits
	.weak		__nv_reservedSMEM_offset_0_alias
	.size		__nv_reservedSMEM_offset_0_alias, 0, 64
	.other		__nv_reservedSMEM_offset_0_alias,@"STO_CUDA_RESERVED_SHARED STV_DEFAULT"
__nv_reservedSMEM_offset_0_alias:
	.zero		0
	.zero		64


//--------------------- .nv.constant0._Z18compute_mandelbrotPhS_S_ddddiPiS0_S0_ --------------------------
	.section	.nv.constant0._Z18compute_mandelbrotPhS_S_ddddiPiS0_S0_,"a",@progbits
	.sectionflags	@""
	.align	4
.nv.constant0._Z18compute_mandelbrotPhS_S_ddddiPiS0_S0_:
	.zero		984


//--------------------- SYMBOLS --------------------------

	.type		.nv.reservedSmem.offset0,@object
	.size		.nv.reservedSmem.offset0,0x4
